//
// Generated by NVIDIA NVVM Compiler
//
// Compiler Build ID: CL-36424714
// Cuda compilation tools, release 13.0, V13.0.88
// Based on NVVM 20.0.0
//

.version 9.0
.target sm_100
.address_size 64

	// .globl	main_kernel
// _ZZ11main_kernelE15PadInput_shared has been demoted
// _ZZ11main_kernelE13weight_shared has been demoted

.visible .entry main_kernel(
	.param .u64 .ptr .align 1 main_kernel_param_0,
	.param .u64 .ptr .align 1 main_kernel_param_1,
	.param .u64 .ptr .align 1 main_kernel_param_2
)
.maxntid 32
{
	.reg .pred 	%p<6>;
	.reg .b32 	%r<37>;
	.reg .b32 	%f<242>;
	.reg .b64 	%rd<13>;
	// demoted variable
	.shared .align 4 .b8 _ZZ11main_kernelE15PadInput_shared[1024];
	// demoted variable
	.shared .align 4 .b8 _ZZ11main_kernelE13weight_shared[8192];
	ld.param.u64 	%rd3, [main_kernel_param_0];
	ld.param.u64 	%rd4, [main_kernel_param_1];
	ld.param.u64 	%rd5, [main_kernel_param_2];
	cvta.to.global.u64 	%rd1, %rd5;
	cvta.to.global.u64 	%rd2, %rd4;
	mov.u32 	%r14, %ctaid.x;
	mul.hi.u32 	%r15, %r14, -1840700269;
	shr.u32 	%r16, %r15, 4;
	shl.b32 	%r17, %r14, 7;
	mov.u32 	%r1, %tid.x;
	or.b32  	%r18, %r17, %r1;
	mad.lo.s32 	%r2, %r16, 10752, %r18;
	shl.b32 	%r19, %r1, 2;
	mov.u32 	%r20, _ZZ11main_kernelE15PadInput_shared;
	add.s32 	%r3, %r20, %r19;
	mov.u32 	%r21, _ZZ11main_kernelE13weight_shared;
	add.s32 	%r4, %r21, %r19;
	shl.b32 	%r22, %r1, 3;
	add.s32 	%r23, %r22, %r21;
	add.s32 	%r5, %r23, 512;
	mov.b32 	%r33, 0;
	mov.pred 	%p5, -1;
	mov.f32 	%f226, 0f00000000;
	mov.f32 	%f227, %f226;
	mov.f32 	%f228, %f226;
	mov.f32 	%f229, %f226;
	mov.f32 	%f230, %f226;
	mov.f32 	%f231, %f226;
	mov.f32 	%f232, %f226;
	mov.f32 	%f233, %f226;
	mov.f32 	%f234, %f226;
	mov.f32 	%f235, %f226;
	mov.f32 	%f236, %f226;
	mov.f32 	%f237, %f226;
	mov.f32 	%f238, %f226;
	mov.f32 	%f239, %f226;
	mov.f32 	%f240, %f226;
	mov.f32 	%f241, %f226;
$L__BB0_1:
	mov.pred 	%p1, %p5;
	bar.sync 	0;
	shl.b32 	%r26, %r33, 5;
	add.s32 	%r27, %r2, %r26;
	mul.wide.u32 	%rd6, %r27, 4;
	add.s64 	%rd7, %rd2, %rd6;
	ld.global.nc.f32 	%f50, [%rd7];
	st.shared.f32 	[%r3], %f50;
	ld.global.nc.f32 	%f51, [%rd7+256];
	st.shared.f32 	[%r3+128], %f51;
	ld.global.nc.f32 	%f52, [%rd7+14336];
	st.shared.f32 	[%r3+256], %f52;
	ld.global.nc.f32 	%f53, [%rd7+14592];
	st.shared.f32 	[%r3+384], %f53;
	ld.global.nc.f32 	%f54, [%rd7+28672];
	st.shared.f32 	[%r3+512], %f54;
	ld.global.nc.f32 	%f55, [%rd7+28928];
	st.shared.f32 	[%r3+640], %f55;
	ld.global.nc.f32 	%f56, [%rd7+43008];
	st.shared.f32 	[%r3+768], %f56;
	ld.global.nc.f32 	%f57, [%rd7+43264];
	st.shared.f32 	[%r3+896], %f57;
	shl.b32 	%r28, %r33, 11;
	or.b32  	%r29, %r28, %r1;
	mul.wide.u32 	%rd8, %r29, 4;
	add.s64 	%rd9, %rd1, %rd8;
	ld.global.nc.f32 	%f58, [%rd9];
	st.shared.f32 	[%r4], %f58;
	ld.global.nc.f32 	%f59, [%rd9+128];
	st.shared.f32 	[%r4+128], %f59;
	ld.global.nc.f32 	%f60, [%rd9+256];
	st.shared.f32 	[%r4+256], %f60;
	ld.global.nc.f32 	%f61, [%rd9+384];
	st.shared.f32 	[%r4+384], %f61;
	ld.global.nc.f32 	%f62, [%rd9+512];
	st.shared.f32 	[%r4+512], %f62;
	ld.global.nc.f32 	%f63, [%rd9+640];
	st.shared.f32 	[%r4+640], %f63;
	ld.global.nc.f32 	%f64, [%rd9+768];
	st.shared.f32 	[%r4+768], %f64;
	ld.global.nc.f32 	%f65, [%rd9+896];
	st.shared.f32 	[%r4+896], %f65;
	ld.global.nc.f32 	%f66, [%rd9+1024];
	st.shared.f32 	[%r4+1024], %f66;
	ld.global.nc.f32 	%f67, [%rd9+1152];
	st.shared.f32 	[%r4+1152], %f67;
	ld.global.nc.f32 	%f68, [%rd9+1280];
	st.shared.f32 	[%r4+1280], %f68;
	ld.global.nc.f32 	%f69, [%rd9+1408];
	st.shared.f32 	[%r4+1408], %f69;
	ld.global.nc.f32 	%f70, [%rd9+1536];
	st.shared.f32 	[%r4+1536], %f70;
	ld.global.nc.f32 	%f71, [%rd9+1664];
	st.shared.f32 	[%r4+1664], %f71;
	ld.global.nc.f32 	%f72, [%rd9+1792];
	st.shared.f32 	[%r4+1792], %f72;
	ld.global.nc.f32 	%f73, [%rd9+1920];
	st.shared.f32 	[%r4+1920], %f73;
	ld.global.nc.f32 	%f74, [%rd9+2048];
	st.shared.f32 	[%r4+2048], %f74;
	ld.global.nc.f32 	%f75, [%rd9+2176];
	st.shared.f32 	[%r4+2176], %f75;
	ld.global.nc.f32 	%f76, [%rd9+2304];
	st.shared.f32 	[%r4+2304], %f76;
	ld.global.nc.f32 	%f77, [%rd9+2432];
	st.shared.f32 	[%r4+2432], %f77;
	ld.global.nc.f32 	%f78, [%rd9+2560];
	st.shared.f32 	[%r4+2560], %f78;
	ld.global.nc.f32 	%f79, [%rd9+2688];
	st.shared.f32 	[%r4+2688], %f79;
	ld.global.nc.f32 	%f80, [%rd9+2816];
	st.shared.f32 	[%r4+2816], %f80;
	ld.global.nc.f32 	%f81, [%rd9+2944];
	st.shared.f32 	[%r4+2944], %f81;
	ld.global.nc.f32 	%f82, [%rd9+3072];
	st.shared.f32 	[%r4+3072], %f82;
	ld.global.nc.f32 	%f83, [%rd9+3200];
	st.shared.f32 	[%r4+3200], %f83;
	ld.global.nc.f32 	%f84, [%rd9+3328];
	st.shared.f32 	[%r4+3328], %f84;
	ld.global.nc.f32 	%f85, [%rd9+3456];
	st.shared.f32 	[%r4+3456], %f85;
	ld.global.nc.f32 	%f86, [%rd9+3584];
	st.shared.f32 	[%r4+3584], %f86;
	ld.global.nc.f32 	%f87, [%rd9+3712];
	st.shared.f32 	[%r4+3712], %f87;
	ld.global.nc.f32 	%f88, [%rd9+3840];
	st.shared.f32 	[%r4+3840], %f88;
	ld.global.nc.f32 	%f89, [%rd9+3968];
	st.shared.f32 	[%r4+3968], %f89;
	ld.global.nc.f32 	%f90, [%rd9+4096];
	st.shared.f32 	[%r4+4096], %f90;
	ld.global.nc.f32 	%f91, [%rd9+4224];
	st.shared.f32 	[%r4+4224], %f91;
	ld.global.nc.f32 	%f92, [%rd9+4352];
	st.shared.f32 	[%r4+4352], %f92;
	ld.global.nc.f32 	%f93, [%rd9+4480];
	st.shared.f32 	[%r4+4480], %f93;
	ld.global.nc.f32 	%f94, [%rd9+4608];
	st.shared.f32 	[%r4+4608], %f94;
	ld.global.nc.f32 	%f95, [%rd9+4736];
	st.shared.f32 	[%r4+4736], %f95;
	ld.global.nc.f32 	%f96, [%rd9+4864];
	st.shared.f32 	[%r4+4864], %f96;
	ld.global.nc.f32 	%f97, [%rd9+4992];
	st.shared.f32 	[%r4+4992], %f97;
	ld.global.nc.f32 	%f98, [%rd9+5120];
	st.shared.f32 	[%r4+5120], %f98;
	ld.global.nc.f32 	%f99, [%rd9+5248];
	st.shared.f32 	[%r4+5248], %f99;
	ld.global.nc.f32 	%f100, [%rd9+5376];
	st.shared.f32 	[%r4+5376], %f100;
	ld.global.nc.f32 	%f101, [%rd9+5504];
	st.shared.f32 	[%r4+5504], %f101;
	ld.global.nc.f32 	%f102, [%rd9+5632];
	st.shared.f32 	[%r4+5632], %f102;
	ld.global.nc.f32 	%f103, [%rd9+5760];
	st.shared.f32 	[%r4+5760], %f103;
	ld.global.nc.f32 	%f104, [%rd9+5888];
	st.shared.f32 	[%r4+5888], %f104;
	ld.global.nc.f32 	%f105, [%rd9+6016];
	st.shared.f32 	[%r4+6016], %f105;
	ld.global.nc.f32 	%f106, [%rd9+6144];
	st.shared.f32 	[%r4+6144], %f106;
	ld.global.nc.f32 	%f107, [%rd9+6272];
	st.shared.f32 	[%r4+6272], %f107;
	ld.global.nc.f32 	%f108, [%rd9+6400];
	st.shared.f32 	[%r4+6400], %f108;
	ld.global.nc.f32 	%f109, [%rd9+6528];
	st.shared.f32 	[%r4+6528], %f109;
	ld.global.nc.f32 	%f110, [%rd9+6656];
	st.shared.f32 	[%r4+6656], %f110;
	ld.global.nc.f32 	%f111, [%rd9+6784];
	st.shared.f32 	[%r4+6784], %f111;
	ld.global.nc.f32 	%f112, [%rd9+6912];
	st.shared.f32 	[%r4+6912], %f112;
	ld.global.nc.f32 	%f113, [%rd9+7040];
	st.shared.f32 	[%r4+7040], %f113;
	ld.global.nc.f32 	%f114, [%rd9+7168];
	st.shared.f32 	[%r4+7168], %f114;
	ld.global.nc.f32 	%f115, [%rd9+7296];
	st.shared.f32 	[%r4+7296], %f115;
	ld.global.nc.f32 	%f116, [%rd9+7424];
	st.shared.f32 	[%r4+7424], %f116;
	ld.global.nc.f32 	%f117, [%rd9+7552];
	st.shared.f32 	[%r4+7552], %f117;
	ld.global.nc.f32 	%f118, [%rd9+7680];
	st.shared.f32 	[%r4+7680], %f118;
	ld.global.nc.f32 	%f119, [%rd9+7808];
	st.shared.f32 	[%r4+7808], %f119;
	ld.global.nc.f32 	%f120, [%rd9+7936];
	st.shared.f32 	[%r4+7936], %f120;
	ld.global.nc.f32 	%f121, [%rd9+8064];
	st.shared.f32 	[%r4+8064], %f121;
	bar.sync 	0;
	add.s32 	%r34, %r20, 512;
	mov.b32 	%r35, 772;
	mov.u32 	%r36, %r5;
$L__BB0_2:
	ld.shared.f32 	%f122, [%r34+-512];
	ld.shared.f32 	%f123, [%r36+-512];
	fma.rn.f32 	%f124, %f122, %f123, %f241;
	ld.shared.f32 	%f125, [%r36+-508];
	fma.rn.f32 	%f126, %f122, %f125, %f240;
	ld.shared.f32 	%f127, [%r34+-256];
	fma.rn.f32 	%f128, %f127, %f123, %f237;
	fma.rn.f32 	%f129, %f127, %f125, %f236;
	ld.shared.f32 	%f130, [%r34];
	fma.rn.f32 	%f131, %f130, %f123, %f233;
	fma.rn.f32 	%f132, %f130, %f125, %f232;
	ld.shared.f32 	%f133, [%r34+256];
	fma.rn.f32 	%f134, %f133, %f123, %f229;
	fma.rn.f32 	%f135, %f133, %f125, %f228;
	ld.shared.f32 	%f136, [%r34+-508];
	ld.shared.f32 	%f137, [%r36+-256];
	fma.rn.f32 	%f138, %f136, %f137, %f124;
	ld.shared.f32 	%f139, [%r36+-252];
	fma.rn.f32 	%f140, %f136, %f139, %f126;
	ld.shared.f32 	%f141, [%r34+-252];
	fma.rn.f32 	%f142, %f141, %f137, %f128;
	fma.rn.f32 	%f143, %f141, %f139, %f129;
	ld.shared.f32 	%f144, [%r34+4];
	fma.rn.f32 	%f145, %f144, %f137, %f131;
	fma.rn.f32 	%f146, %f144, %f139, %f132;
	ld.shared.f32 	%f147, [%r34+260];
	fma.rn.f32 	%f148, %f147, %f137, %f134;
	fma.rn.f32 	%f149, %f147, %f139, %f135;
	ld.shared.f32 	%f150, [%r34+-504];
	ld.shared.f32 	%f151, [%r36];
	fma.rn.f32 	%f152, %f150, %f151, %f138;
	ld.shared.f32 	%f153, [%r36+4];
	fma.rn.f32 	%f154, %f150, %f153, %f140;
	ld.shared.f32 	%f155, [%r34+-248];
	fma.rn.f32 	%f156, %f155, %f151, %f142;
	fma.rn.f32 	%f157, %f155, %f153, %f143;
	ld.shared.f32 	%f158, [%r34+8];
	fma.rn.f32 	%f159, %f158, %f151, %f145;
	fma.rn.f32 	%f160, %f158, %f153, %f146;
	ld.shared.f32 	%f161, [%r34+264];
	fma.rn.f32 	%f162, %f161, %f151, %f148;
	fma.rn.f32 	%f163, %f161, %f153, %f149;
	ld.shared.f32 	%f164, [%r34+-500];
	ld.shared.f32 	%f165, [%r36+256];
	fma.rn.f32 	%f241, %f164, %f165, %f152;
	ld.shared.f32 	%f166, [%r36+260];
	fma.rn.f32 	%f240, %f164, %f166, %f154;
	ld.shared.f32 	%f167, [%r34+-244];
	fma.rn.f32 	%f237, %f167, %f165, %f156;
	fma.rn.f32 	%f236, %f167, %f166, %f157;
	ld.shared.f32 	%f168, [%r34+12];
	fma.rn.f32 	%f233, %f168, %f165, %f159;
	fma.rn.f32 	%f232, %f168, %f166, %f160;
	ld.shared.f32 	%f169, [%r34+268];
	fma.rn.f32 	%f229, %f169, %f165, %f162;
	fma.rn.f32 	%f228, %f169, %f166, %f163;
	ld.shared.f32 	%f170, [%r34+-384];
	fma.rn.f32 	%f171, %f170, %f123, %f239;
	fma.rn.f32 	%f172, %f170, %f125, %f238;
	ld.shared.f32 	%f173, [%r34+-128];
	fma.rn.f32 	%f174, %f173, %f123, %f235;
	fma.rn.f32 	%f175, %f173, %f125, %f234;
	ld.shared.f32 	%f176, [%r34+128];
	fma.rn.f32 	%f177, %f176, %f123, %f231;
	fma.rn.f32 	%f178, %f176, %f125, %f230;
	ld.shared.f32 	%f179, [%r34+384];
	fma.rn.f32 	%f180, %f179, %f123, %f227;
	fma.rn.f32 	%f181, %f179, %f125, %f226;
	ld.shared.f32 	%f182, [%r34+-380];
	fma.rn.f32 	%f183, %f182, %f137, %f171;
	fma.rn.f32 	%f184, %f182, %f139, %f172;
	ld.shared.f32 	%f185, [%r34+-124];
	fma.rn.f32 	%f186, %f185, %f137, %f174;
	fma.rn.f32 	%f187, %f185, %f139, %f175;
	ld.shared.f32 	%f188, [%r34+132];
	fma.rn.f32 	%f189, %f188, %f137, %f177;
	fma.rn.f32 	%f190, %f188, %f139, %f178;
	ld.shared.f32 	%f191, [%r34+388];
	fma.rn.f32 	%f192, %f191, %f137, %f180;
	fma.rn.f32 	%f193, %f191, %f139, %f181;
	ld.shared.f32 	%f194, [%r34+-376];
	fma.rn.f32 	%f195, %f194, %f151, %f183;
	fma.rn.f32 	%f196, %f194, %f153, %f184;
	ld.shared.f32 	%f197, [%r34+-120];
	fma.rn.f32 	%f198, %f197, %f151, %f186;
	fma.rn.f32 	%f199, %f197, %f153, %f187;
	ld.shared.f32 	%f200, [%r34+136];
	fma.rn.f32 	%f201, %f200, %f151, %f189;
	fma.rn.f32 	%f202, %f200, %f153, %f190;
	ld.shared.f32 	%f203, [%r34+392];
	fma.rn.f32 	%f204, %f203, %f151, %f192;
	fma.rn.f32 	%f205, %f203, %f153, %f193;
	ld.shared.f32 	%f206, [%r34+-372];
	fma.rn.f32 	%f239, %f206, %f165, %f195;
	fma.rn.f32 	%f238, %f206, %f166, %f196;
	ld.shared.f32 	%f207, [%r34+-116];
	fma.rn.f32 	%f235, %f207, %f165, %f198;
	fma.rn.f32 	%f234, %f207, %f166, %f199;
	ld.shared.f32 	%f208, [%r34+140];
	fma.rn.f32 	%f231, %f208, %f165, %f201;
	fma.rn.f32 	%f230, %f208, %f166, %f202;
	ld.shared.f32 	%f209, [%r34+396];
	fma.rn.f32 	%f227, %f209, %f165, %f204;
	fma.rn.f32 	%f226, %f209, %f166, %f205;
	add.s32 	%r36, %r36, 1024;
	add.s32 	%r35, %r35, 1024;
	add.s32 	%r34, %r34, 16;
	setp.ne.s32 	%p3, %r35, 8964;
	@%p3 bra 	$L__BB0_2;
	mov.b32 	%r33, 1;
	mov.pred 	%p5, 0;
	@%p1 bra 	$L__BB0_1;
	cvta.to.global.u64 	%rd10, %rd3;
	add.s32 	%r32, %r2, %r1;
	mul.wide.u32 	%rd11, %r32, 4;
	add.s64 	%rd12, %rd10, %rd11;
	st.global.f32 	[%rd12], %f241;
	st.global.f32 	[%rd12+4], %f240;
	st.global.f32 	[%rd12+256], %f239;
	st.global.f32 	[%rd12+260], %f238;
	st.global.f32 	[%rd12+14336], %f237;
	st.global.f32 	[%rd12+14340], %f236;
	st.global.f32 	[%rd12+14592], %f235;
	st.global.f32 	[%rd12+14596], %f234;
	st.global.f32 	[%rd12+28672], %f233;
	st.global.f32 	[%rd12+28676], %f232;
	st.global.f32 	[%rd12+28928], %f231;
	st.global.f32 	[%rd12+28932], %f230;
	st.global.f32 	[%rd12+43008], %f229;
	st.global.f32 	[%rd12+43012], %f228;
	st.global.f32 	[%rd12+43264], %f227;
	st.global.f32 	[%rd12+43268], %f226;
	ret;

}


// ===== COMPILED SASS (sm_100) =====

	.target	sm_100

	.elftype	@"ET_EXEC"


//--------------------- .note.nv.tkinfo           --------------------------
	.section	.note.nv.tkinfo,"",@"SHT_NOTE"
	.sectionflags	@"SHF_NOTE_NV_TKINFO"
	.tkinfo
        /*0018*/ 	.word	0x00000002
        /*0030*/ 	.string	""
        /*0030*/ 	.string	"ptxas"
        /*0030*/ 	.string	"Cuda compilation tools, release 13.0, V13.0.88"
        /*0030*/ 	.string	"Build cuda_13.0.r13.0/compiler.36424714_0"
        /*0030*/ 	.string	"-arch sm_100 -m 64 "



//--------------------- .note.nv.cuinfo           --------------------------
	.section	.note.nv.cuinfo,"",@"SHT_NOTE"
	.sectionflags	@"SHF_NOTE_NV_CUINFO"
        /*0018*/ 	.short	0x0002
        /*001a*/ 	.short	0x0064
        /*001c*/ 	.short	0x0082
	.zero		2


//--------------------- .nv.info                  --------------------------
	.section	.nv.info,"",@"SHT_CUDA_INFO"
	.align	4


	//----- nvinfo : EIATTR_REGCOUNT
	.align		4
        /*0000*/ 	.byte	0x04, 0x2f
        /*0002*/ 	.short	(.L_1 - .L_0)
	.align		4
.L_0:
        /*0004*/ 	.word	index@(main_kernel)
        /*0008*/ 	.word	0x00000050


	//----- nvinfo : EIATTR_FRAME_SIZE
	.align		4
.L_1:
        /*000c*/ 	.byte	0x04, 0x11
        /*000e*/ 	.short	(.L_3 - .L_2)
	.align		4
.L_2:
        /*0010*/ 	.word	index@(main_kernel)
        /*0014*/ 	.word	0x00000000


	//----- nvinfo : EIATTR_MIN_STACK_SIZE
	.align		4
.L_3:
        /*0018*/ 	.byte	0x04, 0x12
        /*001a*/ 	.short	(.L_5 - .L_4)
	.align		4
.L_4:
        /*001c*/ 	.word	index@(main_kernel)
        /*0020*/ 	.word	0x00000000
.L_5:


//--------------------- .nv.compat                --------------------------
	.section	.nv.compat,"",@"SHT_CUDA_COMPAT_INFO"
	.align	4
        /*0000*/ 	.byte	0x02, 0x09, 0x00, 0x00, 0x02, 0x02, 0x01, 0x00, 0x02, 0x05, 0x05, 0x00, 0x03, 0x07, 0x01, 0x01
        /*0010*/ 	.byte	0x02, 0x03, 0x00, 0x00, 0x02, 0x06, 0x01, 0x00, 0x04, 0x0b, 0x08, 0x00, 0x09, 0x00, 0x00, 0x00
        /*0020*/ 	.byte	0x00, 0x00, 0x00, 0x00


//--------------------- .nv.info.main_kernel      --------------------------
	.section	.nv.info.main_kernel,"",@"SHT_CUDA_INFO"
	.sectionflags	@""
	.align	4


	//----- nvinfo : EIATTR_CUDA_API_VERSION
	.align		4
        /*0000*/ 	.byte	0x04, 0x37
        /*0002*/ 	.short	(.L_7 - .L_6)
.L_6:
        /*0004*/ 	.word	0x00000082


	//----- nvinfo : EIATTR_KPARAM_INFO
	.align		4
.L_7:
        /*0008*/ 	.byte	0x04, 0x17
        /*000a*/ 	.short	(.L_9 - .L_8)
.L_8:
        /*000c*/ 	.word	0x00000000
        /*0010*/ 	.short	0x0002
        /*0012*/ 	.short	0x0010
        /*0014*/ 	.byte	0x00, 0xf5, 0x21, 0x00


	//----- nvinfo : EIATTR_KPARAM_INFO
	.align		4
.L_9:
        /*0018*/ 	.byte	0x04, 0x17
        /*001a*/ 	.short	(.L_11 - .L_10)
.L_10:
        /*001c*/ 	.word	0x00000000
        /*0020*/ 	.short	0x0001
        /*0022*/ 	.short	0x0008
        /*0024*/ 	.byte	0x00, 0xf5, 0x21, 0x00


	//----- nvinfo : EIATTR_KPARAM_INFO
	.align		4
.L_11:
        /*0028*/ 	.byte	0x04, 0x17
        /*002a*/ 	.short	(.L_13 - .L_12)
.L_12:
        /*002c*/ 	.word	0x00000000
        /*0030*/ 	.short	0x0000
        /*0032*/ 	.short	0x0000
        /*0034*/ 	.byte	0x00, 0xf5, 0x21, 0x00


	//----- nvinfo : EIATTR_SPARSE_MMA_MASK
	.align		4
.L_13:
        /*0038*/ 	.byte	0x03, 0x50
        /*003a*/ 	.short	0x0000


	//----- nvinfo : EIATTR_MAXREG_COUNT
	.align		4
        /*003c*/ 	.byte	0x03, 0x1b
        /*003e*/ 	.short	0x00ff


	//----- nvinfo : EIATTR_NUM_BARRIERS
	.align		4
        /*0040*/ 	.byte	0x02, 0x4c
        /*0042*/ 	.byte	0x01
	.zero		1


	//----- nvinfo : EIATTR_MERCURY_ISA_VERSION
	.align		4
        /*0044*/ 	.byte	0x03, 0x5f
        /*0046*/ 	.short	0x0101


	//----- nvinfo : EIATTR_VRC_CTA_INIT_COUNT
	.align		4
        /*0048*/ 	.byte	0x02, 0x4a
	.zero		1
	.zero		1


	//----- nvinfo : EIATTR_EXIT_INSTR_OFFSETS
	.align		4
        /*004c*/ 	.byte	0x04, 0x1c
        /*004e*/ 	.short	(.L_15 - .L_14)


	//   ....[0]....
.L_14:
        /*0050*/ 	.word	0x00001270


	//----- nvinfo : EIATTR_MAX_THREADS
	.align		4
.L_15:
        /*0054*/ 	.byte	0x04, 0x05
        /*0056*/ 	.short	(.L_17 - .L_16)
.L_16:
        /*0058*/ 	.word	0x00000020
        /*005c*/ 	.word	0x00000001
        /*0060*/ 	.word	0x00000001


	//----- nvinfo : EIATTR_CBANK_PARAM_SIZE
	.align		4
.L_17:
        /*0064*/ 	.byte	0x03, 0x19
        /*0066*/ 	.short	0x0018


	//----- nvinfo : EIATTR_PARAM_CBANK
	.align		4
        /*0068*/ 	.byte	0x04, 0x0a
        /*006a*/ 	.short	(.L_19 - .L_18)
	.align		4
.L_18:
        /*006c*/ 	.word	index@(.nv.constant0.main_kernel)
        /*0070*/ 	.short	0x0380
        /*0072*/ 	.short	0x0018


	//----- nvinfo : EIATTR_SW_WAR
	.align		4
.L_19:
        /*0074*/ 	.byte	0x04, 0x36
        /*0076*/ 	.short	(.L_21 - .L_20)
.L_20:
        /*0078*/ 	.word	0x00000008
.L_21:


//--------------------- .nv.callgraph             --------------------------
	.section	.nv.callgraph,"",@"SHT_CUDA_CALLGRAPH"
	.align	4
	.sectionentsize	8
	.align		4
        /*0000*/ 	.word	0x00000000
	.align		4
        /*0004*/ 	.word	0xffffffff
	.align		4
        /*0008*/ 	.word	0x00000000
	.align		4
        /*000c*/ 	.word	0xfffffffe
	.align		4
        /*0010*/ 	.word	0x00000000
	.align		4
        /*0014*/ 	.word	0xfffffffd
	.align		4
        /*0018*/ 	.word	0x00000000
	.align		4
        /*001c*/ 	.word	0xfffffffc


//--------------------- .text.main_kernel         --------------------------
	.section	.text.main_kernel,"ax",@progbits
	.align	128
        .global         main_kernel
        .type           main_kernel,@function
        .size           main_kernel,(.L_x_3 - main_kernel)
        .other          main_kernel,@"STO_CUDA_ENTRY STV_DEFAULT"
main_kernel:
.text.main_kernel:
[----:B------:R-:W-:Y:S01]  /*0000*/  LDC R1, c[0x0][0x37c] ;  /* 0x0000df00ff017b82 */ /* 0x000fe20000000800 */
[----:B------:R-:W0:Y:S07]  /*0010*/  S2R R3, SR_CTAID.X ;  /* 0x0000000000037919 */ /* 0x000e2e0000002500 */
[----:B------:R-:W1:Y:S01]  /*0020*/  S2UR UR6, SR_CgaCtaId ;  /* 0x00000000000679c3 */ /* 0x000e620000008800 */
[----:B------:R-:W-:Y:S01]  /*0030*/  UMOV UR4, 0x400 ;  /* 0x0000040000047882 */ /* 0x000fe20000000000 */
[----:B------:R-:W-:Y:S01]  /*0040*/  HFMA2 R6, -RZ, RZ, 0, 0 ;  /* 0x00000000ff067431 */ /* 0x000fe200000001ff */
[----:B------:R-:W2:Y:S01]  /*0050*/  S2R R0, SR_TID.X ;  /* 0x0000000000007919 */ /* 0x000ea20000002100 */
[----:B------:R-:W-:Y:S01]  /*0060*/  UIADD3 UR5, UPT, UPT, UR4, 0x400, URZ ;  /* 0x0000040004057890 */ /* 0x000fe2000fffe0ff */
[----:B------:R-:W-:Y:S01]  /*0070*/  HFMA2 R47, -RZ, RZ, 0, 0 ;  /* 0x00000000ff2f7431 */ /* 0x000fe200000001ff */
[----:B------:R-:W-:Y:S01]  /*0080*/  CS2R R42, SRZ ;  /* 0x00000000002a7805 */ /* 0x000fe2000001ff00 */
[----:B------:R-:W-:Y:S01]  /*0090*/  HFMA2 R51, -RZ, RZ, 0, 0 ;  /* 0x00000000ff337431 */ /* 0x000fe200000001ff */
[----:B------:R-:W-:Y:S01]  /*00a0*/  MOV R45, RZ ;  /* 0x000000ff002d7202 */ /* 0x000fe20000000f00 */
        /* <DEDUP_REMOVED lines=10> */
[----:B------:R-:W3:Y:S01]  /*0150*/  LDCU.64 UR8, c[0x0][0x358] ;  /* 0x00006b00ff0877ac */ /* 0x000ee20008000a00 */
[----:B------:R-:W-:Y:S01]  /*0160*/  MOV R69, RZ ;  /* 0x000000ff00457202 */ /* 0x000fe20000000f00 */
[----:B------:R-:W-:-:S02]  /*0170*/  UPLOP3.LUT UP0, UPT, UPT, UPT, UPT, 0x80, 0x8 ;  /* 0x000000000008789c */ /* 0x000fc40003f0f070 */
[----:B-1----:R-:W-:Y:S02]  /*0180*/  ULEA UR5, UR6, UR5, 0x18 ;  /* 0x0000000506057291 */ /* 0x002fe4000f8ec0ff */
[----:B------:R-:W-:Y:S01]  /*0190*/  ULEA UR4, UR6, UR4, 0x18 ;  /* 0x0000000406047291 */ /* 0x000fe2000f8ec0ff */
[C---:B0-----:R-:W-:Y:S01]  /*01a0*/  IMAD.HI.U32 R2, R3.reuse, -0x6db6db6d, RZ ;  /* 0x9249249303027827 */ /* 0x041fe200078e00ff */
[----:B------:R-:W-:Y:S02]  /*01b0*/  SHF.L.U32 R3, R3, 0x7, RZ ;  /* 0x0000000703037819 */ /* 0x000fe400000006ff */
[----:B--2---:R-:W-:Y:S02]  /*01c0*/  LEA R48, R0, UR5, 0x3 ;  /* 0x0000000500307c11 */ /* 0x004fe4000f8e18ff */
[----:B------:R-:W-:Y:S02]  /*01d0*/  SHF.R.U32.HI R2, RZ, 0x4, R2 ;  /* 0x00000004ff027819 */ /* 0x000fe40000011602 */
[----:B------:R-:W-:-:S02]  /*01e0*/  LOP3.LUT R3, R3, R0, RZ, 0xfc, !PT ;  /* 0x0000000003037212 */ /* 0x000fc400078efcff */
[C---:B------:R-:W-:Y:S02]  /*01f0*/  LEA R44, R0.reuse, UR4, 0x2 ;  /* 0x00000004002c7c11 */ /* 0x040fe4000f8e10ff */
[----:B------:R-:W-:Y:S01]  /*0200*/  LEA R46, R0, UR5, 0x2 ;  /* 0x00000005002e7c11 */ /* 0x000fe2000f8e10ff */
[----:B------:R-:W-:Y:S01]  /*0210*/  IMAD R73, R2, 0x2a00, R3 ;  /* 0x00002a0002497824 */ /* 0x000fe200078e0203 */
[----:B---3--:R-:W-:-:S07]  /*0220*/  IADD3 R48, PT, PT, R48, 0x200, RZ ;  /* 0x0000020030307810 */ /* 0x008fce0007ffe0ff */
.L_x_1:
[----:B------:R-:W0:Y:S01]  /*0230*/  LDC.64 R4, c[0x0][0x388] ;  /* 0x0000e200ff047b82 */ /* 0x000e220000000a00 */
[C---:B------:R-:W-:Y:S02]  /*0240*/  SHF.L.U32 R9, R6.reuse, 0xb, RZ ;  /* 0x0000000b06097819 */ /* 0x040fe400000006ff */
[----:B------:R-:W-:Y:S02]  /*0250*/  LEA R7, R6, R73, 0x5 ;  /* 0x0000004906077211 */ /* 0x000fe400078e28ff */
[----:B------:R-:W-:-:S03]  /*0260*/  LOP3.LUT R9, R9, R0, RZ, 0xfc, !PT ;  /* 0x0000000009097212 */ /* 0x000fc600078efcff */
[----:B------:R-:W1:Y:S01]  /*0270*/  LDC.64 R2, c[0x0][0x390] ;  /* 0x0000e400ff027b82 */ /* 0x000e620000000a00 */
[----:B0-----:R-:W-:-:S05]  /*0280*/  IMAD.WIDE.U32 R4, R7, 0x4, R4 ;  /* 0x0000000407047825 */ /* 0x001fca00078e0004 */
[----:B------:R-:W2:Y:S01]  /*0290*/  LDG.E.CONSTANT R7, desc[UR8][R4.64] ;  /* 0x0000000804077981 */ /* 0x000ea2000c1e9900 */
[----:B-1----:R-:W-:-:S03]  /*02a0*/  IMAD.WIDE.U32 R2, R9, 0x4, R2 ;  /* 0x0000000409027825 */ /* 0x002fc600078e0002 */
[----:B------:R-:W3:Y:S04]  /*02b0*/  LDG.E.CONSTANT R11, desc[UR8][R4.64+0x3800] ;  /* 0x00380008040b7981 */ /* 0x000ee8000c1e9900 */
[----:B------:R-:W4:Y:S04]  /*02c0*/  LDG.E.CONSTANT R9, desc[UR8][R4.64+0x100] ;  /* 0x0001000804097981 */ /* 0x000f28000c1e9900 */
[----:B------:R-:W5:Y:S04]  /*02d0*/  LDG.E.CONSTANT R13, desc[UR8][R4.64+0x3900] ;  /* 0x00390008040d7981 */ /* 0x000f68000c1e9900 */
        /* <DEDUP_REMOVED lines=16> */
[----:B------:R-:W5:Y:S01]  /*03e0*/  LDG.E.CONSTANT R77, desc[UR8][R2.64+0x600] ;  /* 0x00060008024d7981 */ /* 0x000f62000c1e9900 */
[----:B------:R-:W-:Y:S06]  /*03f0*/  BAR.SYNC.DEFER_BLOCKING 0x0 ;  /* 0x0000000000007b1d */ /* 0x000fec0000010000 */
        /* <DEDUP_REMOVED lines=30> */
[----:B--2---:R0:W-:Y:S04]  /*05e0*/  STS [R44], R7 ;  /* 0x000000072c007388 */ /* 0x0041e80000000800 */
[----:B---3--:R-:W-:Y:S04]  /*05f0*/  STS [R44+0x100], R11 ;  /* 0x0001000b2c007388 */ /* 0x008fe80000000800 */
[----:B----4-:R1:W-:Y:S04]  /*0600*/  STS [R44+0x80], R9 ;  /* 0x000080092c007388 */ /* 0x0103e80000000800 */
[----:B-----5:R2:W-:Y:S04]  /*0610*/  STS [R44+0x180], R13 ;  /* 0x0001800d2c007388 */ /* 0x0205e80000000800 */
[----:B------:R3:W-:Y:S04]  /*0620*/  STS [R44+0x200], R15 ;  /* 0x0002000f2c007388 */ /* 0x0007e80000000800 */
[----:B------:R4:W-:Y:S04]  /*0630*/  STS [R44+0x280], R17 ;  /* 0x000280112c007388 */ /* 0x0009e80000000800 */
[----:B------:R5:W-:Y:S04]  /*0640*/  STS [R44+0x300], R19 ;  /* 0x000300132c007388 */ /* 0x000be80000000800 */
[----:B------:R5:W-:Y:S04]  /*0650*/  STS [R44+0x380], R21 ;  /* 0x000380152c007388 */ /* 0x000be80000000800 */
[----:B------:R-:W-:Y:S04]  /*0660*/  STS [R46], R23 ;  /* 0x000000172e007388 */ /* 0x000fe80000000800 */
[----:B------:R-:W-:Y:S04]  /*0670*/  STS [R46+0x80], R25 ;  /* 0x000080192e007388 */ /* 0x000fe80000000800 */
        /* <DEDUP_REMOVED lines=8> */
[----:B------:R5:W-:Y:S04]  /*0700*/  STS [R46+0x500], R5 ;  /* 0x000500052e007388 */ /* 0x000be80000000800 */
[----:B------:R5:W-:Y:S04]  /*0710*/  STS [R46+0x580], R75 ;  /* 0x0005804b2e007388 */ /* 0x000be80000000800 */
[----:B------:R5:W-:Y:S04]  /*0720*/  STS [R46+0x600], R77 ;  /* 0x0006004d2e007388 */ /* 0x000be80000000800 */
[----:B0-----:R-:W5:Y:S04]  /*0730*/  LDG.E.CONSTANT R7, desc[UR8][R2.64+0x680] ;  /* 0x0006800802077981 */ /* 0x001f68000c1e9900 */
[----:B-1----:R-:W5:Y:S04]  /*0740*/  LDG.E.CONSTANT R9, desc[UR8][R2.64+0x700] ;  /* 0x0007000802097981 */ /* 0x002f68000c1e9900 */
[----:B------:R-:W5:Y:S04]  /*0750*/  LDG.E.CONSTANT R11, desc[UR8][R2.64+0x780] ;  /* 0x00078008020b7981 */ /* 0x000f68000c1e9900 */
[----:B--2---:R-:W2:Y:S04]  /*0760*/  LDG.E.CONSTANT R13, desc[UR8][R2.64+0x800] ;  /* 0x00080008020d7981 */ /* 0x004ea8000c1e9900 */
[----:B---3--:R-:W3:Y:S04]  /*0770*/  LDG.E.CONSTANT R15, desc[UR8][R2.64+0x880] ;  /* 0x00088008020f7981 */ /* 0x008ee8000c1e9900 */
[----:B----4-:R-:W4:Y:S04]  /*0780*/  LDG.E.CONSTANT R17, desc[UR8][R2.64+0x900] ;  /* 0x0009000802117981 */ /* 0x010f28000c1e9900 */
[----:B-----5:R-:W5:Y:S04]  /*0790*/  LDG.E.CONSTANT R19, desc[UR8][R2.64+0x980] ;  /* 0x0009800802137981 */ /* 0x020f68000c1e9900 */
        /* <DEDUP_REMOVED lines=43> */
[----:B------:R1:W-:Y:S01]  /*0a50*/  STS [R46+0x1f80], R70 ;  /* 0x001f80462e007388 */ /* 0x0003e20000000800 */
[----:B0-----:R-:W-:Y:S01]  /*0a60*/  MOV R50, R48 ;  /* 0x0000003000327202 */ /* 0x001fe20000000f00 */
[----:B------:R-:W-:-:S02]  /*0a70*/  UIADD3 UR5, UPT, UPT, UR4, 0x200, URZ ;  /* 0x0000020004057890 */ /* 0x000fc4000fffe0ff */
[----:B------:R-:W-:Y:S01]  /*0a80*/  UPLOP3.LUT UP1, UPT, UPT, UPT, UP0, 0x80, 0x8 ;  /* 0x000000000008789c */ /* 0x000fe20003f2f000 */
[----:B------:R-:W-:Y:S01]  /*0a90*/  UMOV UR6, 0x304 ;  /* 0x0000030400067882 */ /* 0x000fe20000000000 */
[----:B------:R1:W-:Y:S04]  /*0aa0*/  STS [R46+0x680], R7 ;  /* 0x000680072e007388 */ /* 0x0003e80000000800 */
[----:B------:R1:W-:Y:S04]  /*0ab0*/  STS [R46+0x700], R9 ;  /* 0x000700092e007388 */ /* 0x0003e80000000800 */
[----:B------:R1:W-:Y:S04]  /*0ac0*/  STS [R46+0x780], R11 ;  /* 0x0007800b2e007388 */ /* 0x0003e80000000800 */
[----:B--2---:R1:W-:Y:S04]  /*0ad0*/  STS [R46+0x800], R13 ;  /* 0x0008000d2e007388 */ /* 0x0043e80000000800 */
[----:B---3--:R1:W-:Y:S04]  /*0ae0*/  STS [R46+0x880], R15 ;  /* 0x0008800f2e007388 */ /* 0x0083e80000000800 */
[----:B----4-:R1:W-:Y:S04]  /*0af0*/  STS [R46+0x900], R17 ;  /* 0x000900112e007388 */ /* 0x0103e80000000800 */
[----:B-----5:R1:W-:Y:S04]  /*0b00*/  STS [R46+0x980], R19 ;  /* 0x000980132e007388 */ /* 0x0203e80000000800 */
        /* <DEDUP_REMOVED lines=14> */
[----:B------:R-:W-:Y:S06]  /*0bf0*/  BAR.SYNC.DEFER_BLOCKING 0x0 ;  /* 0x0000000000007b1d */ /* 0x000fec0000010000 */
.L_x_0:
[----:B------:R-:W-:Y:S01]  /*0c00*/  LDS.64 R2, [R50+-0x200] ;  /* 0xfffe000032027984 */ /* 0x000fe20000000a00 */
[----:B------:R-:W-:-:S03]  /*0c10*/  UIADD3 UR6, UPT, UPT, UR6, 0x400, URZ ;  /* 0x0000040006067890 */ /* 0x000fc6000fffe0ff */
[----:B-1----:R-:W0:Y:S01]  /*0c20*/  LDS.128 R8, [UR5+-0x100] ;  /* 0xffff0005ff087984 */ /* 0x002e220008000c00 */
[----:B------:R-:W-:-:S03]  /*0c30*/  UISETP.NE.AND UP0, UPT, UR6, 0x2304, UPT ;  /* 0x000023040600788c */ /* 0x000fc6000bf05270 */
[----:B------:R-:W1:Y:S04]  /*0c40*/  LDS.64 R36, [R50+-0x100] ;  /* 0xffff000032247984 */ /* 0x000e680000000a00 */
[----:B------:R-:W2:Y:S04]  /*0c50*/  LDS.128 R4, [UR5+-0x200] ;  /* 0xfffe0005ff047984 */ /* 0x000ea80008000c00 */
[----:B------:R-:W3:Y:S04]  /*0c60*/  LDS.64 R38, [R50] ;  /* 0x0000000032267984 */ /* 0x000ee80000000a00 */
[----:B------:R4:W5:Y:S04]  /*0c70*/  LDS.64 R40, [R50+0x100] ;  /* 0x0001000032287984 */ /* 0x0009680000000a00 */
[----:B------:R-:W5:Y:S04]  /*0c80*/  LDS.128 R16, [UR5+0x100] ;  /* 0x00010005ff107984 */ /* 0x000f680008000c00 */
[----:B------:R-:W5:Y:S01]  /*0c90*/  LDS.128 R12, [UR5] ;  /* 0x00000005ff0c7984 */ /* 0x000f620008000c00 */
[----:B----4-:R-:W-:-:S03]  /*0ca0*/  IADD3 R50, PT, PT, R50, 0x400, RZ ;  /* 0x0000040032327810 */ /* 0x010fc60007ffe0ff */
[----:B------:R-:W4:Y:S04]  /*0cb0*/  LDS.128 R20, [UR5+-0x180] ;  /* 0xfffe8005ff147984 */ /* 0x000f280008000c00 */
[----:B------:R-:W4:Y:S04]  /*0cc0*/  LDS.128 R24, [UR5+-0x80] ;  /* 0xffff8005ff187984 */ /* 0x000f280008000c00 */
[----:B------:R-:W-:Y:S01]  /*0cd0*/  LDS.128 R32, [UR5+0x180] ;  /* 0x00018005ff207984 */ /* 0x000fe20008000c00 */
[----:B0-----:R-:W-:Y:S01]  /*0ce0*/  FFMA R28, R2, R8, R65 ;  /* 0x00000008021c7223 */ /* 0x001fe20000000041 */
[----:B------:R-:W-:-:S03]  /*0cf0*/  FFMA R8, R8, R3, R63 ;  /* 0x0000000308087223 */ /* 0x000fc6000000003f */
[-C--:B-1----:R-:W-:Y:S01]  /*0d00*/  FFMA R63, R36, R9.reuse, R28 ;  /* 0x00000009243f7223 */ /* 0x082fe2000000001c */
[----:B------:R-:W-:Y:S01]  /*0d10*/  FFMA R8, R37, R9, R8 ;  /* 0x0000000925087223 */ /* 0x000fe20000000008 */
[----:B------:R-:W0:Y:S01]  /*0d20*/  LDS.128 R28, [UR5+0x80] ;  /* 0x00008005ff1c7984 */ /* 0x000e220008000c00 */
[----:B------:R-:W-:Y:S01]  /*0d30*/  UIADD3 UR5, UPT, UPT, UR5, 0x10, URZ ;  /* 0x0000001005057890 */ /* 0x000fe2000fffe0ff */
[C---:B--2---:R-:W-:Y:S01]  /*0d40*/  FFMA R71, R4.reuse, R2, R71 ;  /* 0x0000000204477223 */ /* 0x044fe20000000047 */
[----:B------:R-:W-:-:S03]  /*0d50*/  FFMA R4, R4, R3, R42 ;  /* 0x0000000304047223 */ /* 0x000fc6000000002a */
[----:B------:R-:W-:Y:S01]  /*0d60*/  FFMA R71, R36, R5, R71 ;  /* 0x0000000524477223 */ /* 0x000fe20000000047 */
[----:B------:R-:W-:Y:S01]  /*0d70*/  FFMA R5, R5, R37, R4 ;  /* 0x0000002505057223 */ /* 0x000fe20000000004 */
[CC--:B---3--:R-:W-:Y:S01]  /*0d80*/  FFMA R4, R38.reuse, R10.reuse, R63 ;  /* 0x0000000a26047223 */ /* 0x0c8fe2000000003f */
[----:B------:R-:W-:Y:S01]  /*0d90*/  FFMA R8, R39, R10, R8 ;  /* 0x0000000a27087223 */ /* 0x000fe20000000008 */
[----:B------:R-:W-:Y:S01]  /*0da0*/  FFMA R71, R38, R6, R71 ;  /* 0x0000000626477223 */ /* 0x000fe20000000047 */
[----:B------:R-:W-:Y:S01]  /*0db0*/  FFMA R6, R6, R39, R5 ;  /* 0x0000002706067223 */ /* 0x000fe20000000005 */
[-C--:B-----5:R-:W-:Y:S01]  /*0dc0*/  FFMA R65, R40, R11.reuse, R4 ;  /* 0x0000000b28417223 */ /* 0x0a0fe20000000004 */
[----:B------:R-:W-:Y:S01]  /*0dd0*/  FFMA R63, R41, R11, R8 ;  /* 0x0000000b293f7223 */ /* 0x000fe20000000008 */
[----:B------:R-:W-:Y:S01]  /*0de0*/  FFMA R4, R2, R16, R49 ;  /* 0x0000001002047223 */ /* 0x000fe20000000031 */
[----:B------:R-:W-:Y:S01]  /*0df0*/  FFMA R16, R16, R3, R47 ;  /* 0x0000000310107223 */ /* 0x000fe2000000002f */
[----:B------:R-:W-:Y:S01]  /*0e00*/  FFMA R71, R40, R7, R71 ;  /* 0x0000000728477223 */ /* 0x000fe20000000047 */
[----:B------:R-:W-:Y:S01]  /*0e10*/  FFMA R42, R7, R41, R6 ;  /* 0x00000029072a7223 */ /* 0x000fe20000000006 */
[----:B------:R-:W-:Y:S01]  /*0e20*/  FFMA R5, R36, R17, R4 ;  /* 0x0000001124057223 */ /* 0x000fe20000000004 */
[----:B------:R-:W-:Y:S01]  /*0e30*/  FFMA R57, R2, R12, R57 ;  /* 0x0000000c02397223 */ /* 0x000fe20000000039 */
[----:B------:R-:W-:Y:S01]  /*0e40*/  FFMA R12, R12, R3, R55 ;  /* 0x000000030c0c7223 */ /* 0x000fe20000000037 */
[C---:B------:R-:W-:Y:S01]  /*0e50*/  FFMA R16, R37.reuse, R17, R16 ;  /* 0x0000001125107223 */ /* 0x040fe20000000010 */
[----:B------:R-:W-:Y:S01]  /*0e60*/  FFMA R4, R38, R18, R5 ;  /* 0x0000001226047223 */ /* 0x000fe20000000005 */
[----:B----4-:R-:W-:Y:S01]  /*0e70*/  FFMA R69, R2, R20, R69 ;  /* 0x0000001402457223 */ /* 0x010fe20000000045 */
[----:B------:R-:W-:Y:S01]  /*0e80*/  FFMA R20, R20, R3, R67 ;  /* 0x0000000314147223 */ /* 0x000fe20000000043 */
[----:B------:R-:W-:Y:S01]  /*0e90*/  FFMA R57, R36, R13, R57 ;  /* 0x0000000d24397223 */ /* 0x000fe20000000039 */
[----:B------:R-:W-:Y:S01]  /*0ea0*/  FFMA R49, R40, R19, R4 ;  /* 0x0000001328317223 */ /* 0x000fe20000000004 */
[----:B------:R-:W-:Y:S01]  /*0eb0*/  FFMA R4, R2, R24, R61 ;  /* 0x0000001802047223 */ /* 0x000fe2000000003d */
[----:B------:R-:W-:Y:S01]  /*0ec0*/  FFMA R24, R24, R3, R59 ;  /* 0x0000000318187223 */ /* 0x000fe2000000003b */
[C---:B------:R-:W-:Y:S01]  /*0ed0*/  FFMA R69, R36.reuse, R21, R69 ;  /* 0x0000001524457223 */ /* 0x040fe20000000045 */
[C---:B------:R-:W-:Y:S01]  /*0ee0*/  FFMA R12, R37.reuse, R13, R12 ;  /* 0x0000000d250c7223 */ /* 0x040fe2000000000c */
[----:B------:R-:W-:Y:S01]  /*0ef0*/  FFMA R5, R36, R25, R4 ;  /* 0x0000001924057223 */ /* 0x000fe20000000004 */
[C---:B------:R-:W-:Y:S01]  /*0f00*/  FFMA R20, R37.reuse, R21, R20 ;  /* 0x0000001525147223 */ /* 0x040fe20000000014 */
[----:B------:R-:W-:Y:S01]  /*0f10*/  FFMA R24, R37, R25, R24 ;  /* 0x0000001925187223 */ /* 0x000fe20000000018 */
[C---:B------:R-:W-:Y:S01]  /*0f20*/  FFMA R57, R38.reuse, R14, R57 ;  /* 0x0000000e26397223 */ /* 0x040fe20000000039 */
[C---:B------:R-:W-:Y:S01]  /*0f30*/  FFMA R69, R38.reuse, R22, R69 ;  /* 0x0000001626457223 */ /* 0x040fe20000000045 */
[----:B------:R-:W-:Y:S01]  /*0f40*/  FFMA R4, R38, R26, R5 ;  /* 0x0000001a26047223 */ /* 0x000fe20000000005 */
[C---:B------:R-:W-:Y:S01]  /*0f50*/  FFMA R12, R39.reuse, R14, R12 ;  /* 0x0000000e270c7223 */ /* 0x040fe2000000000c */
[C---:B------:R-:W-:Y:S01]  /*0f60*/  FFMA R16, R39.reuse, R18, R16 ;  /* 0x0000001227107223 */ /* 0x040fe20000000010 */
[----:B------:R-:W-:Y:S01]  /*0f70*/  FFMA R20, R39, R22, R20 ;  /* 0x0000001627147223 */ /* 0x000fe20000000014 */
[C---:B0-----:R-:W-:Y:S01]  /*0f80*/  FFMA R53, R2.reuse, R28, R53 ;  /* 0x0000001c02357223 */ /* 0x041fe20000000035 */
[----:B------:R-:W-:Y:S01]  /*0f90*/  FFMA R2, R2, R32, R45 ;  /* 0x0000002002027223 */ /* 0x000fe2000000002d */
[-C--:B------:R-:W-:Y:S01]  /*0fa0*/  FFMA R28, R28, R3.reuse, R51 ;  /* 0x000000031c1c7223 */ /* 0x080fe20000000033 */
[----:B------:R-:W-:Y:S01]  /*0fb0*/  FFMA R32, R32, R3, R43 ;  /* 0x0000000320207223 */ /* 0x000fe2000000002b */
[C---:B------:R-:W-:Y:S01]  /*0fc0*/  FFMA R53, R36.reuse, R29, R53 ;  /* 0x0000001d24357223 */ /* 0x040fe20000000035 */
[----:B------:R-:W-:Y:S01]  /*0fd0*/  FFMA R3, R36, R33, R2 ;  /* 0x0000002124037223 */ /* 0x000fe20000000002 */
[C---:B------:R-:W-:Y:S01]  /*0fe0*/  FFMA R28, R37.reuse, R29, R28 ;  /* 0x0000001d251c7223 */ /* 0x040fe2000000001c */
[----:B------:R-:W-:Y:S01]  /*0ff0*/  FFMA R32, R37, R33, R32 ;  /* 0x0000002125207223 */ /* 0x000fe20000000020 */
[C---:B------:R-:W-:Y:S01]  /*1000*/  FFMA R53, R38.reuse, R30, R53 ;  /* 0x0000001e26357223 */ /* 0x040fe20000000035 */
[C---:B------:R-:W-:Y:S01]  /*1010*/  FFMA R24, R39.reuse, R26, R24 ;  /* 0x0000001a27187223 */ /* 0x040fe20000000018 */
[C---:B------:R-:W-:Y:S01]  /*1020*/  FFMA R28, R39.reuse, R30, R28 ;  /* 0x0000001e271c7223 */ /* 0x040fe2000000001c */
[-C--:B------:R-:W-:Y:S01]  /*1030*/  FFMA R38, R38, R34.reuse, R3 ;  /* 0x0000002226267223 */ /* 0x080fe20000000003 */
[----:B------:R-:W-:Y:S01]  /*1040*/  FFMA R32, R39, R34, R32 ;  /* 0x0000002227207223 */ /* 0x000fe20000000020 */
[CC--:B------:R-:W-:Y:S01]  /*1050*/  FFMA R57, R40.reuse, R15.reuse, R57 ;  /* 0x0000000f28397223 */ /* 0x0c0fe20000000039 */
[C---:B------:R-:W-:Y:S01]  /*1060*/  FFMA R55, R41.reuse, R15, R12 ;  /* 0x0000000f29377223 */ /* 0x040fe2000000000c */
[C---:B------:R-:W-:Y:S01]  /*1070*/  FFMA R47, R41.reuse, R19, R16 ;  /* 0x00000013292f7223 */ /* 0x040fe20000000010 */
[CC--:B------:R-:W-:Y:S01]  /*1080*/  FFMA R69, R40.reuse, R23.reuse, R69 ;  /* 0x0000001728457223 */ /* 0x0c0fe20000000045 */
[C---:B------:R-:W-:Y:S01]  /*1090*/  FFMA R67, R41.reuse, R23, R20 ;  /* 0x0000001729437223 */ /* 0x040fe20000000014 */
[CC--:B------:R-:W-:Y:S01]  /*10a0*/  FFMA R61, R40.reuse, R27.reuse, R4 ;  /* 0x0000001b283d7223 */ /* 0x0c0fe20000000004 */
[C---:B------:R-:W-:Y:S01]  /*10b0*/  FFMA R59, R41.reuse, R27, R24 ;  /* 0x0000001b293b7223 */ /* 0x040fe20000000018 */
[CC--:B------:R-:W-:Y:S01]  /*10c0*/  FFMA R53, R40.reuse, R31.reuse, R53 ;  /* 0x0000001f28357223 */ /* 0x0c0fe20000000035 */
[C---:B------:R-:W-:Y:S01]  /*10d0*/  FFMA R51, R41.reuse, R31, R28 ;  /* 0x0000001f29337223 */ /* 0x040fe2000000001c */
[-C--:B------:R-:W-:Y:S01]  /*10e0*/  FFMA R45, R40, R35.reuse, R38 ;  /* 0x00000023282d7223 */ /* 0x080fe20000000026 */
[----:B------:R-:W-:Y:S01]  /*10f0*/  FFMA R43, R41, R35, R32 ;  /* 0x00000023292b7223 */ /* 0x000fe20000000020 */
[----:B------:R-:W-:Y:S06]  /*1100*/  BRA.U UP0, `(.L_x_0) ;  /* 0xfffffff900bc7547 */ /* 0x000fec000b83ffff */
[----:B------:R-:W-:Y:S01]  /*1110*/  HFMA2 R6, -RZ, RZ, 0, 5.9604644775390625e-08 ;  /* 0x00000001ff067431 */ /* 0x000fe200000001ff */
[----:B------:R-:W-:Y:S01]  /*1120*/  UPLOP3.LUT UP0, UPT, UPT, UPT, UPT, 0x40, 0x4 ;  /* 0x000000000004789c */ /* 0x000fe20003f0e870 */
[----:B------:R-:W-:Y:S10]  /*1130*/  BRA.U UP1, `(.L_x_1) ;  /* 0xfffffff1013c7547 */ /* 0x000ff4000b83ffff */
[----:B------:R-:W0:Y:S01]  /*1140*/  LDC.64 R2, c[0x0][0x380] ;  /* 0x0000e000ff027b82 */ /* 0x000e220000000a00 */
[----:B------:R-:W-:-:S05]  /*1150*/  IADD3 R73, PT, PT, R73, R0, RZ ;  /* 0x0000000049497210 */ /* 0x000fca0007ffe0ff */
[----:B0-----:R-:W-:-:S05]  /*1160*/  IMAD.WIDE.U32 R2, R73, 0x4, R2 ;  /* 0x0000000449027825 */ /* 0x001fca00078e0002 */
[----:B------:R-:W-:Y:S04]  /*1170*/  STG.E desc[UR8][R2.64], R71 ;  /* 0x0000004702007986 */ /* 0x000fe8000c101908 */
        /* <DEDUP_REMOVED lines=14> */
[----:B------:R-:W-:Y:S01]  /*1260*/  STG.E desc[UR8][R2.64+0xa904], R43 ;  /* 0x00a9042b02007986 */ /* 0x000fe2000c101908 */
[----:B------:R-:W-:Y:S05]  /*1270*/  EXIT ;  /* 0x000000000000794d */ /* 0x000fea0003800000 */
.L_x_2:
[----:B------:R-:W-:-:S00]  /*1280*/  BRA `(.L_x_2) ;  /* 0xfffffffc00fc7947 */ /* 0x000fc0000383ffff */
[----:B------:R-:W-:-:S00]  /*1290*/  NOP ;  /* 0x0000000000007918 */ /* 0x000fc00000000000 */
        /* <DEDUP_REMOVED lines=14> */
.L_x_3:


//--------------------- .nv.shared.main_kernel    --------------------------
	.section	.nv.shared.main_kernel,"aw",@nobits
	.sectionflags	@""
	.align	4
.nv.shared.main_kernel:
	.zero		10240


//--------------------- .nv.shared.reserved.0     --------------------------
	.section	.nv.shared.reserved.0,"aw",@nobits
	.weak		__nv_reservedSMEM_offset_0_alias
	.size		__nv_reservedSMEM_offset_0_alias, 0, 64
	.other		__nv_reservedSMEM_offset_0_alias,@"STO_CUDA_RESERVED_SHARED STV_DEFAULT"
__nv_reservedSMEM_offset_0_alias:
	.zero		0
	.zero		64


//--------------------- .nv.constant0.main_kernel --------------------------
	.section	.nv.constant0.main_kernel,"a",@progbits
	.sectionflags	@""
	.align	4
.nv.constant0.main_kernel:
	.zero		920


//--------------------- SYMBOLS --------------------------

	.type		.nv.reservedSmem.offset0,@object
	.size		.nv.reservedSmem.offset0,0x4
	.type		.nv.reservedSmem.cap,@object
	.size		.nv.reservedSmem.cap,0x4
